//
// Generated by NVIDIA NVVM Compiler
//
// Compiler Build ID: CL-36424714
// Cuda compilation tools, release 13.0, V13.0.88
// Based on NVVM 20.0.0
//

.version 9.0
.target sm_100
.address_size 64

	// .globl	_Z10stencil_1dPiS_i
// _ZZ10stencil_1dPiS_iE4temp has been demoted

.visible .entry _Z10stencil_1dPiS_i(
	.param .u64 .ptr .align 1 _Z10stencil_1dPiS_i_param_0,
	.param .u64 .ptr .align 1 _Z10stencil_1dPiS_i_param_1,
	.param .u32 _Z10stencil_1dPiS_i_param_2
)
{
	.reg .pred 	%p<4>;
	.reg .b32 	%r<27>;
	.reg .b64 	%rd<11>;
	// demoted variable
	.shared .align 4 .b8 _ZZ10stencil_1dPiS_iE4temp[2072];
	ld.param.u64 	%rd4, [_Z10stencil_1dPiS_i_param_0];
	ld.param.u64 	%rd3, [_Z10stencil_1dPiS_i_param_1];
	ld.param.u32 	%r4, [_Z10stencil_1dPiS_i_param_2];
	cvta.to.global.u64 	%rd1, %rd4;
	mov.u32 	%r1, %tid.x;
	mov.u32 	%r5, %ctaid.x;
	mov.u32 	%r6, %ntid.x;
	mad.lo.s32 	%r2, %r5, %r6, %r1;
	setp.ge.s32 	%p1, %r2, %r4;
	@%p1 bra 	$L__BB0_6;
	mul.wide.s32 	%rd5, %r2, 4;
	add.s64 	%rd2, %rd1, %rd5;
	ld.global.u32 	%r7, [%rd2];
	shl.b32 	%r8, %r1, 2;
	mov.u32 	%r9, _ZZ10stencil_1dPiS_iE4temp;
	add.s32 	%r3, %r9, %r8;
	st.shared.u32 	[%r3+12], %r7;
	setp.gt.u32 	%p2, %r1, 2;
	@%p2 bra 	$L__BB0_5;
	ld.global.u32 	%r10, [%rd2+-12];
	st.shared.u32 	[%r3], %r10;
	add.s32 	%r11, %r2, 512;
	setp.lt.s32 	%p3, %r11, %r4;
	@%p3 bra 	$L__BB0_4;
	mul.wide.s32 	%rd6, %r4, 4;
	add.s64 	%rd7, %rd1, %rd6;
	ld.global.u32 	%r12, [%rd7+-4];
	st.shared.u32 	[%r3+2060], %r12;
	bra.uni 	$L__BB0_5;
$L__BB0_4:
	ld.global.u32 	%r13, [%rd2+2048];
	st.shared.u32 	[%r3+2060], %r13;
$L__BB0_5:
	bar.sync 	0;
	ld.shared.u32 	%r14, [%r3];
	ld.shared.u32 	%r15, [%r3+4];
	add.s32 	%r16, %r15, %r14;
	ld.shared.u32 	%r17, [%r3+8];
	add.s32 	%r18, %r17, %r16;
	ld.shared.u32 	%r19, [%r3+12];
	add.s32 	%r20, %r19, %r18;
	ld.shared.u32 	%r21, [%r3+16];
	add.s32 	%r22, %r21, %r20;
	ld.shared.u32 	%r23, [%r3+20];
	add.s32 	%r24, %r23, %r22;
	ld.shared.u32 	%r25, [%r3+24];
	add.s32 	%r26, %r25, %r24;
	cvta.to.global.u64 	%rd8, %rd3;
	add.s64 	%rd10, %rd8, %rd5;
	st.global.u32 	[%rd10], %r26;
$L__BB0_6:
	ret;

}


// ===== COMPILED SASS (sm_100) =====

	.target	sm_100

	.elftype	@"ET_EXEC"


//--------------------- .note.nv.tkinfo           --------------------------
	.section	.note.nv.tkinfo,"",@"SHT_NOTE"
	.sectionflags	@"SHF_NOTE_NV_TKINFO"
	.tkinfo
        /*0018*/ 	.word	0x00000002
        /*0030*/ 	.string	""
        /*0030*/ 	.string	"ptxas"
        /*0030*/ 	.string	"Cuda compilation tools, release 13.0, V13.0.88"
        /*0030*/ 	.string	"Build cuda_13.0.r13.0/compiler.36424714_0"
        /*0030*/ 	.string	"-arch sm_100 -m 64 "



//--------------------- .note.nv.cuinfo           --------------------------
	.section	.note.nv.cuinfo,"",@"SHT_NOTE"
	.sectionflags	@"SHF_NOTE_NV_CUINFO"
        /*0018*/ 	.short	0x0002
        /*001a*/ 	.short	0x0064
        /*001c*/ 	.short	0x0082
	.zero		2


//--------------------- .nv.info                  --------------------------
	.section	.nv.info,"",@"SHT_CUDA_INFO"
	.align	4


	//----- nvinfo : EIATTR_REGCOUNT
	.align		4
        /*0000*/ 	.byte	0x04, 0x2f
        /*0002*/ 	.short	(.L_1 - .L_0)
	.align		4
.L_0:
        /*0004*/ 	.word	index@(_Z10stencil_1dPiS_i)
        /*0008*/ 	.word	0x00000010


	//----- nvinfo : EIATTR_FRAME_SIZE
	.align		4
.L_1:
        /*000c*/ 	.byte	0x04, 0x11
        /*000e*/ 	.short	(.L_3 - .L_2)
	.align		4
.L_2:
        /*0010*/ 	.word	index@(_Z10stencil_1dPiS_i)
        /*0014*/ 	.word	0x00000000


	//----- nvinfo : EIATTR_MIN_STACK_SIZE
	.align		4
.L_3:
        /*0018*/ 	.byte	0x04, 0x12
        /*001a*/ 	.short	(.L_5 - .L_4)
	.align		4
.L_4:
        /*001c*/ 	.word	index@(_Z10stencil_1dPiS_i)
        /*0020*/ 	.word	0x00000000
.L_5:


//--------------------- .nv.compat                --------------------------
	.section	.nv.compat,"",@"SHT_CUDA_COMPAT_INFO"
	.align	4
        /*0000*/ 	.byte	0x02, 0x09, 0x00, 0x00, 0x02, 0x02, 0x01, 0x00, 0x02, 0x05, 0x05, 0x00, 0x03, 0x07, 0x01, 0x01
        /*0010*/ 	.byte	0x02, 0x03, 0x00, 0x00, 0x02, 0x06, 0x01, 0x00, 0x04, 0x0b, 0x08, 0x00, 0x09, 0x00, 0x00, 0x00
        /*0020*/ 	.byte	0x00, 0x00, 0x00, 0x00


//--------------------- .nv.info._Z10stencil_1dPiS_i --------------------------
	.section	.nv.info._Z10stencil_1dPiS_i,"",@"SHT_CUDA_INFO"
	.sectionflags	@""
	.align	4


	//----- nvinfo : EIATTR_CUDA_API_VERSION
	.align		4
        /*0000*/ 	.byte	0x04, 0x37
        /*0002*/ 	.short	(.L_7 - .L_6)
.L_6:
        /*0004*/ 	.word	0x00000082


	//----- nvinfo : EIATTR_KPARAM_INFO
	.align		4
.L_7:
        /*0008*/ 	.byte	0x04, 0x17
        /*000a*/ 	.short	(.L_9 - .L_8)
.L_8:
        /*000c*/ 	.word	0x00000000
        /*0010*/ 	.short	0x0002
        /*0012*/ 	.short	0x0010
        /*0014*/ 	.byte	0x00, 0xf0, 0x11, 0x00


	//----- nvinfo : EIATTR_KPARAM_INFO
	.align		4
.L_9:
        /*0018*/ 	.byte	0x04, 0x17
        /*001a*/ 	.short	(.L_11 - .L_10)
.L_10:
        /*001c*/ 	.word	0x00000000
        /*0020*/ 	.short	0x0001
        /*0022*/ 	.short	0x0008
        /*0024*/ 	.byte	0x00, 0xf5, 0x21, 0x00


	//----- nvinfo : EIATTR_KPARAM_INFO
	.align		4
.L_11:
        /*0028*/ 	.byte	0x04, 0x17
        /*002a*/ 	.short	(.L_13 - .L_12)
.L_12:
        /*002c*/ 	.word	0x00000000
        /*0030*/ 	.short	0x0000
        /*0032*/ 	.short	0x0000
        /*0034*/ 	.byte	0x00, 0xf5, 0x21, 0x00


	//----- nvinfo : EIATTR_SPARSE_MMA_MASK
	.align		4
.L_13:
        /*0038*/ 	.byte	0x03, 0x50
        /*003a*/ 	.short	0x0000


	//----- nvinfo : EIATTR_MAXREG_COUNT
	.align		4
        /*003c*/ 	.byte	0x03, 0x1b
        /*003e*/ 	.short	0x00ff


	//----- nvinfo : EIATTR_NUM_BARRIERS
	.align		4
        /*0040*/ 	.byte	0x02, 0x4c
        /*0042*/ 	.byte	0x01
	.zero		1


	//----- nvinfo : EIATTR_MERCURY_ISA_VERSION
	.align		4
        /*0044*/ 	.byte	0x03, 0x5f
        /*0046*/ 	.short	0x0101


	//----- nvinfo : EIATTR_VRC_CTA_INIT_COUNT
	.align		4
        /*0048*/ 	.byte	0x02, 0x4a
	.zero		1
	.zero		1


	//----- nvinfo : EIATTR_EXIT_INSTR_OFFSETS
	.align		4
        /*004c*/ 	.byte	0x04, 0x1c
        /*004e*/ 	.short	(.L_15 - .L_14)


	//   ....[0]....
.L_14:
        /*0050*/ 	.word	0x00000070


	//   ....[1]....
        /*0054*/ 	.word	0x000002c0


	//----- nvinfo : EIATTR_CRS_STACK_SIZE
	.align		4
.L_15:
        /*0058*/ 	.byte	0x04, 0x1e
        /*005a*/ 	.short	(.L_17 - .L_16)
.L_16:
        /*005c*/ 	.word	0x00000000


	//----- nvinfo : EIATTR_CBANK_PARAM_SIZE
	.align		4
.L_17:
        /*0060*/ 	.byte	0x03, 0x19
        /*0062*/ 	.short	0x0014


	//----- nvinfo : EIATTR_PARAM_CBANK
	.align		4
        /*0064*/ 	.byte	0x04, 0x0a
        /*0066*/ 	.short	(.L_19 - .L_18)
	.align		4
.L_18:
        /*0068*/ 	.word	index@(.nv.constant0._Z10stencil_1dPiS_i)
        /*006c*/ 	.short	0x0380
        /*006e*/ 	.short	0x0014


	//----- nvinfo : EIATTR_SW_WAR
	.align		4
.L_19:
        /*0070*/ 	.byte	0x04, 0x36
        /*0072*/ 	.short	(.L_21 - .L_20)
.L_20:
        /*0074*/ 	.word	0x00000008
.L_21:


//--------------------- .nv.callgraph             --------------------------
	.section	.nv.callgraph,"",@"SHT_CUDA_CALLGRAPH"
	.align	4
	.sectionentsize	8
	.align		4
        /*0000*/ 	.word	0x00000000
	.align		4
        /*0004*/ 	.word	0xffffffff
	.align		4
        /*0008*/ 	.word	0x00000000
	.align		4
        /*000c*/ 	.word	0xfffffffe
	.align		4
        /*0010*/ 	.word	0x00000000
	.align		4
        /*0014*/ 	.word	0xfffffffd
	.align		4
        /*0018*/ 	.word	0x00000000
	.align		4
        /*001c*/ 	.word	0xfffffffc


//--------------------- .text._Z10stencil_1dPiS_i --------------------------
	.section	.text._Z10stencil_1dPiS_i,"ax",@progbits
	.align	128
        .global         _Z10stencil_1dPiS_i
        .type           _Z10stencil_1dPiS_i,@function
        .size           _Z10stencil_1dPiS_i,(.L_x_3 - _Z10stencil_1dPiS_i)
        .other          _Z10stencil_1dPiS_i,@"STO_CUDA_ENTRY STV_DEFAULT"
_Z10stencil_1dPiS_i:
.text._Z10stencil_1dPiS_i:
[----:B------:R-:W-:Y:S01]  /*0000*/  LDC R1, c[0x0][0x37c] ;  /* 0x0000df00ff017b82 */ /* 0x000fe20000000800 */
[----:B------:R-:W0:Y:S07]  /*0010*/  S2R R6, SR_TID.X ;  /* 0x0000000000067919 */ /* 0x000e2e0000002100 */
[----:B------:R-:W0:Y:S08]  /*0020*/  S2UR UR4, SR_CTAID.X ;  /* 0x00000000000479c3 */ /* 0x000e300000002500 */
[----:B------:R-:W0:Y:S08]  /*0030*/  LDC R7, c[0x0][0x360] ;  /* 0x0000d800ff077b82 */ /* 0x000e300000000800 */
[----:B------:R-:W1:Y:S01]  /*0040*/  LDC R11, c[0x0][0x390] ;  /* 0x0000e400ff0b7b82 */ /* 0x000e620000000800 */
[----:B0-----:R-:W-:-:S05]  /*0050*/  IMAD R7, R7, UR4, R6 ;  /* 0x0000000407077c24 */ /* 0x001fca000f8e0206 */
[----:B-1----:R-:W-:-:S13]  /*0060*/  ISETP.GE.AND P0, PT, R7, R11, PT ;  /* 0x0000000b0700720c */ /* 0x002fda0003f06270 */
[----:B------:R-:W-:Y:S05]  /*0070*/  @P0 EXIT ;  /* 0x000000000000094d */ /* 0x000fea0003800000 */
[----:B------:R-:W0:Y:S01]  /*0080*/  LDC.64 R4, c[0x0][0x380] ;  /* 0x0000e000ff047b82 */ /* 0x000e220000000a00 */
[----:B------:R-:W1:Y:S01]  /*0090*/  LDCU.64 UR6, c[0x0][0x358] ;  /* 0x00006b00ff0677ac */ /* 0x000e620008000a00 */
[----:B0-----:R-:W-:-:S05]  /*00a0*/  IMAD.WIDE R2, R7, 0x4, R4 ;  /* 0x0000000407027825 */ /* 0x001fca00078e0204 */
[----:B-1----:R-:W2:Y:S01]  /*00b0*/  LDG.E R0, desc[UR6][R2.64] ;  /* 0x0000000602007981 */ /* 0x002ea2000c1e1900 */
[----:B------:R-:W0:Y:S01]  /*00c0*/  S2UR UR5, SR_CgaCtaId ;  /* 0x00000000000579c3 */ /* 0x000e220000008800 */
[----:B------:R-:W-:Y:S01]  /*00d0*/  UMOV UR4, 0x400 ;  /* 0x0000040000047882 */ /* 0x000fe20000000000 */
[----:B------:R-:W-:Y:S01]  /*00e0*/  ISETP.GT.U32.AND P0, PT, R6, 0x2, PT ;  /* 0x000000020600780c */ /* 0x000fe20003f04070 */
[----:B------:R-:W-:Y:S01]  /*00f0*/  BSSY.RECONVERGENT B0, `(.L_x_0) ;  /* 0x000000e000007945 */ /* 0x000fe20003800200 */
[----:B0-----:R-:W-:-:S06]  /*0100*/  ULEA UR4, UR5, UR4, 0x18 ;  /* 0x0000000405047291 */ /* 0x001fcc000f8ec0ff */
[----:B------:R-:W-:-:S05]  /*0110*/  LEA R9, R6, UR4, 0x2 ;  /* 0x0000000406097c11 */ /* 0x000fca000f8e10ff */
[----:B--2---:R0:W-:Y:S01]  /*0120*/  STS [R9+0xc], R0 ;  /* 0x00000c0009007388 */ /* 0x0041e20000000800 */
[----:B------:R-:W-:Y:S05]  /*0130*/  @P0 BRA `(.L_x_1) ;  /* 0x0000000000240947 */ /* 0x000fea0003800000 */
[----:B0-----:R-:W-:-:S05]  /*0140*/  VIADD R0, R7, 0x200 ;  /* 0x0000020007007836 */ /* 0x001fca0000000000 */
[----:B------:R-:W-:Y:S02]  /*0150*/  ISETP.GE.AND P0, PT, R0, R11, PT ;  /* 0x0000000b0000720c */ /* 0x000fe40003f06270 */
[----:B------:R-:W2:Y:S11]  /*0160*/  LDG.E R0, desc[UR6][R2.64+-0xc] ;  /* 0xfffff40602007981 */ /* 0x000eb6000c1e1900 */
[----:B------:R-:W-:Y:S01]  /*0170*/  @P0 IMAD.WIDE R4, R11, 0x4, R4 ;  /* 0x000000040b040825 */ /* 0x000fe200078e0204 */
[----:B------:R-:W3:Y:S05]  /*0180*/  @!P0 LDG.E R6, desc[UR6][R2.64+0x800] ;  /* 0x0008000602068981 */ /* 0x000eea000c1e1900 */
[----:B------:R-:W4:Y:S04]  /*0190*/  @P0 LDG.E R4, desc[UR6][R4.64+-0x4] ;  /* 0xfffffc0604040981 */ /* 0x000f28000c1e1900 */
[----:B--2---:R1:W-:Y:S04]  /*01a0*/  STS [R9], R0 ;  /* 0x0000000009007388 */ /* 0x0043e80000000800 */
[----:B----4-:R1:W-:Y:S04]  /*01b0*/  @P0 STS [R9+0x80c], R4 ;  /* 0x00080c0409000388 */ /* 0x0103e80000000800 */
[----:B---3--:R1:W-:Y:S02]  /*01c0*/  @!P0 STS [R9+0x80c], R6 ;  /* 0x00080c0609008388 */ /* 0x0083e40000000800 */
.L_x_1:
[----:B------:R-:W-:Y:S05]  /*01d0*/  BSYNC.RECONVERGENT B0 ;  /* 0x0000000000007941 */ /* 0x000fea0003800200 */
.L_x_0:
[----:B------:R-:W-:Y:S08]  /*01e0*/  BAR.SYNC.DEFER_BLOCKING 0x0 ;  /* 0x0000000000007b1d */ /* 0x000ff00000010000 */
[----:B------:R-:W2:Y:S01]  /*01f0*/  LDC.64 R2, c[0x0][0x388] ;  /* 0x0000e200ff027b82 */ /* 0x000ea20000000a00 */
[----:B01----:R-:W-:Y:S04]  /*0200*/  LDS R0, [R9] ;  /* 0x0000000009007984 */ /* 0x003fe80000000800 */
[----:B------:R-:W-:Y:S01]  /*0210*/  LDS R5, [R9+0x4] ;  /* 0x0000040009057984 */ /* 0x000fe20000000800 */
[----:B--2---:R-:W-:-:S03]  /*0220*/  IMAD.WIDE R2, R7, 0x4, R2 ;  /* 0x0000000407027825 */ /* 0x004fc600078e0202 */
[----:B------:R-:W0:Y:S04]  /*0230*/  LDS R4, [R9+0x8] ;  /* 0x0000080009047984 */ /* 0x000e280000000800 */
[----:B------:R-:W-:Y:S04]  /*0240*/  LDS R11, [R9+0xc] ;  /* 0x00000c00090b7984 */ /* 0x000fe80000000800 */
[----:B------:R-:W1:Y:S04]  /*0250*/  LDS R6, [R9+0x10] ;  /* 0x0000100009067984 */ /* 0x000e680000000800 */
[----:B------:R-:W-:Y:S04]  /*0260*/  LDS R13, [R9+0x14] ;  /* 0x00001400090d7984 */ /* 0x000fe80000000800 */
[----:B------:R-:W2:Y:S01]  /*0270*/  LDS R8, [R9+0x18] ;  /* 0x0000180009087984 */ /* 0x000ea20000000800 */
[----:B0-----:R-:W-:-:S04]  /*0280*/  IADD3 R0, PT, PT, R4, R5, R0 ;  /* 0x0000000504007210 */ /* 0x001fc80007ffe000 */
[----:B-1----:R-:W-:-:S04]  /*0290*/  IADD3 R0, PT, PT, R6, R11, R0 ;  /* 0x0000000b06007210 */ /* 0x002fc80007ffe000 */
[----:B--2---:R-:W-:-:S05]  /*02a0*/  IADD3 R13, PT, PT, R8, R13, R0 ;  /* 0x0000000d080d7210 */ /* 0x004fca0007ffe000 */
[----:B------:R-:W-:Y:S01]  /*02b0*/  STG.E desc[UR6][R2.64], R13 ;  /* 0x0000000d02007986 */ /* 0x000fe2000c101906 */
[----:B------:R-:W-:Y:S05]  /*02c0*/  EXIT ;  /* 0x000000000000794d */ /* 0x000fea0003800000 */
.L_x_2:
[----:B------:R-:W-:-:S00]  /*02d0*/  BRA `(.L_x_2) ;  /* 0xfffffffc00fc7947 */ /* 0x000fc0000383ffff */
[----:B------:R-:W-:-:S00]  /*02e0*/  NOP ;  /* 0x0000000000007918 */ /* 0x000fc00000000000 */
        /* <DEDUP_REMOVED lines=9> */
.L_x_3:


//--------------------- .nv.shared._Z10stencil_1dPiS_i --------------------------
	.section	.nv.shared._Z10stencil_1dPiS_i,"aw",@nobits
	.sectionflags	@""
	.align	4
.nv.shared._Z10stencil_1dPiS_i:
	.zero		3096


//--------------------- .nv.shared.reserved.0     --------------------------
	.section	.nv.shared.reserved.0,"aw",@nobits
	.weak		__nv_reservedSMEM_offset_0_alias
	.size		__nv_reservedSMEM_offset_0_alias, 0, 64
	.other		__nv_reservedSMEM_offset_0_alias,@"STO_CUDA_RESERVED_SHARED STV_DEFAULT"
__nv_reservedSMEM_offset_0_alias:
	.zero		0
	.zero		64


//--------------------- .nv.constant0._Z10stencil_1dPiS_i --------------------------
	.section	.nv.constant0._Z10stencil_1dPiS_i,"a",@progbits
	.sectionflags	@""
	.align	4
.nv.constant0._Z10stencil_1dPiS_i:
	.zero		916


//--------------------- SYMBOLS --------------------------

	.type		.nv.reservedSmem.offset0,@object
	.size		.nv.reservedSmem.offset0,0x4
	.type		.nv.reservedSmem.cap,@object
	.size		.nv.reservedSmem.cap,0x4
